	.headerflags	@"EF_CUDA_TEXMODE_UNIFIED EF_CUDA_64BIT_ADDRESS EF_CUDA_ACCELERATORS EF_CUDA_SM90 EF_CUDA_VIRTUAL_SM(EF_CUDA_SM90)"
	.elftype	@"ET_EXEC"


//--------------------- .nv.info                  --------------------------
	.section	.nv.info,"",@"SHT_CUDA_INFO"
	.align	4


	//----- nvinfo : EIATTR_REGCOUNT
	.align		4
        /*0000*/ 	.byte	0x04, 0x2f
        /*0002*/ 	.short	(.L_1 - .L_0)
	.align		4
.L_0:
        /*0004*/ 	.word	index@(triton_poi_fused__to_copy_arange_clamp_mul_sub_33)
        /*0008*/ 	.word	0x0000000a


	//----- nvinfo : EIATTR_MIN_STACK_SIZE
	.align		4
.L_1:
        /*000c*/ 	.byte	0x04, 0x12
        /*000e*/ 	.short	(.L_3 - .L_2)
	.align		4
.L_2:
        /*0010*/ 	.word	index@(triton_poi_fused__to_copy_arange_clamp_mul_sub_33)
        /*0014*/ 	.word	0x00000000


	//----- nvinfo : EIATTR_FRAME_SIZE
	.align		4
.L_3:
        /*0018*/ 	.byte	0x04, 0x11
        /*001a*/ 	.short	(.L_5 - .L_4)
	.align		4
.L_4:
        /*001c*/ 	.word	index@(triton_poi_fused__to_copy_arange_clamp_mul_sub_33)
        /*0020*/ 	.word	0x00000000


	//----- nvinfo : EIATTR_MIN_STACK_SIZE
	.align		4
.L_5:
        /*0024*/ 	.byte	0x04, 0x12
        /*0026*/ 	.short	(.L_7 - .L_6)
	.align		4
.L_6:
        /*0028*/ 	.word	index@(triton_poi_fused__to_copy_arange_clamp_mul_sub_33)
        /*002c*/ 	.word	0x00000000
.L_7:


//--------------------- .nv.info.triton_poi_fused__to_copy_arange_clamp_mul_sub_33 --------------------------
	.section	.nv.info.triton_poi_fused__to_copy_arange_clamp_mul_sub_33,"",@"SHT_CUDA_INFO"
	.sectionflags	@""
	.align	4


	//----- nvinfo : EIATTR_CUDA_API_VERSION
	.align		4
        /*0000*/ 	.byte	0x04, 0x37
        /*0002*/ 	.short	(.L_9 - .L_8)
.L_8:
        /*0004*/ 	.word	0x0000007c


	//----- nvinfo : EIATTR_KPARAM_INFO
	.align		4
.L_9:
        /*0008*/ 	.byte	0x04, 0x17
        /*000a*/ 	.short	(.L_11 - .L_10)
.L_10:
        /*000c*/ 	.word	0x00000000
        /*0010*/ 	.short	0x0001
        /*0012*/ 	.short	0x0008
        /*0014*/ 	.byte	0x00, 0xf0, 0x11, 0x00


	//----- nvinfo : EIATTR_KPARAM_INFO
	.align		4
.L_11:
        /*0018*/ 	.byte	0x04, 0x17
        /*001a*/ 	.short	(.L_13 - .L_12)
.L_12:
        /*001c*/ 	.word	0x00000000
        /*0020*/ 	.short	0x0000
        /*0022*/ 	.short	0x0000
        /*0024*/ 	.byte	0x00, 0xf4, 0x21, 0x00


	//----- nvinfo : EIATTR_SPARSE_MMA_MASK
	.align		4
.L_13:
        /*0028*/ 	.byte	0x03, 0x50
        /*002a*/ 	.short	0x0000


	//----- nvinfo : EIATTR_MAXREG_COUNT
	.align		4
        /*002c*/ 	.byte	0x03, 0x1b
        /*002e*/ 	.short	0x00ff


	//----- nvinfo : EIATTR_EXIT_INSTR_OFFSETS
	.align		4
        /*0030*/ 	.byte	0x04, 0x1c
        /*0032*/ 	.short	(.L_15 - .L_14)


	//   ....[0]....
.L_14:
        /*0034*/ 	.word	0x000000f0


	//   ....[1]....
        /*0038*/ 	.word	0x00000120


	//----- nvinfo : EIATTR_REQNTID
	.align		4
.L_15:
        /*003c*/ 	.byte	0x04, 0x10
        /*003e*/ 	.short	(.L_17 - .L_16)
.L_16:
        /*0040*/ 	.word	0x00000020
        /*0044*/ 	.word	0x00000001
        /*0048*/ 	.word	0x00000001


	//----- nvinfo : EIATTR_CBANK_PARAM_SIZE
	.align		4
.L_17:
        /*004c*/ 	.byte	0x03, 0x19
        /*004e*/ 	.short	0x000c


	//----- nvinfo : EIATTR_PARAM_CBANK
	.align		4
        /*0050*/ 	.byte	0x04, 0x0a
        /*0052*/ 	.short	(.L_19 - .L_18)
	.align		4
.L_18:
        /*0054*/ 	.word	index@(.nv.constant0.triton_poi_fused__to_copy_arange_clamp_mul_sub_33)
        /*0058*/ 	.short	0x0210
        /*005a*/ 	.short	0x000c


	//----- nvinfo : EIATTR_SW_WAR
	.align		4
.L_19:
        /*005c*/ 	.byte	0x04, 0x36
        /*005e*/ 	.short	(.L_21 - .L_20)
.L_20:
        /*0060*/ 	.word	0x00000008
.L_21:


//--------------------- .nv.callgraph             --------------------------
	.section	.nv.callgraph,"",@"SHT_CUDA_CALLGRAPH"
	.align	4
	.sectionentsize	8
	.align		4
        /*0000*/ 	.word	0x00000000
	.align		4
        /*0004*/ 	.word	0xffffffff
	.align		4
        /*0008*/ 	.word	0x00000000
	.align		4
        /*000c*/ 	.word	0xfffffffe
	.align		4
        /*0010*/ 	.word	0x00000000
	.align		4
        /*0014*/ 	.word	0xfffffffd
	.align		4
        /*0018*/ 	.word	0x00000000
	.align		4
        /*001c*/ 	.word	0xfffffffc


//--------------------- .text.triton_poi_fused__to_copy_arange_clamp_mul_sub_33 --------------------------
	.section	.text.triton_poi_fused__to_copy_arange_clamp_mul_sub_33,"ax",@progbits
	.align	128
        .global         triton_poi_fused__to_copy_arange_clamp_mul_sub_33
        .type           triton_poi_fused__to_copy_arange_clamp_mul_sub_33,@function
        .size           triton_poi_fused__to_copy_arange_clamp_mul_sub_33,(.L_x_1 - triton_poi_fused__to_copy_arange_clamp_mul_sub_33)
        .other          triton_poi_fused__to_copy_arange_clamp_mul_sub_33,@"STO_CUDA_ENTRY STV_DEFAULT"
triton_poi_fused__to_copy_arange_clamp_mul_sub_33:
.text.triton_poi_fused__to_copy_arange_clamp_mul_sub_33:
[----:B------:R-:W0:Y:S02]  /*0000*/  LDC R1, c[0x0][0x28] ;  /* 0x00000a00ff017b82 */ /* 0x000e240000000800 */
[----:B------:R-:W1:Y:S01]  /*0010*/  S2R R6, SR_TID.X ;  /* 0x0000000000067919 */ /* 0x000e620000002100 */
[----:B------:R-:W2:Y:S01]  /*0020*/  LDC.64 R2, c[0x0][0x210] ;  /* 0x00008400ff027b82 */ /* 0x000ea20000000a00 */
[----:B------:R-:W3:Y:S01]  /*0030*/  S2R R5, SR_CTAID.X ;  /* 0x0000000000057919 */ /* 0x000ee20000002500 */
[C---:B-1----:R-:W-:Y:S02]  /*0040*/  LOP3.LUT R0, R6.reuse, 0x7, RZ, 0xc0, !PT ;  /* 0x0000000706007812 */ /* 0x042fe400078ec0ff */
[----:B------:R-:W-:-:S03]  /*0050*/  LOP3.LUT P0, RZ, R6, 0x18, RZ, 0xc0, !PT ;  /* 0x0000001806ff7812 */ /* 0x000fc6000780c0ff */
[----:B---3--:R-:W-:-:S04]  /*0060*/  IMAD R5, R5, 0x8, R0 ;  /* 0x0000000805057824 */ /* 0x008fc800078e0200 */
[C---:B--2---:R-:W-:Y:S01]  /*0070*/  IMAD.WIDE R2, R5.reuse, 0x4, R2 ;  /* 0x0000000405027825 */ /* 0x044fe200078e0202 */
[----:B------:R-:W-:Y:S02]  /*0080*/  I2FP.F32.S32 R0, R5 ;  /* 0x0000000500007245 */ /* 0x000fe40000201400 */
[----:B------:R-:W-:-:S03]  /*0090*/  ISETP.LT.AND P0, PT, R5, 0x8, !P0 ;  /* 0x000000080500780c */ /* 0x000fc60004701270 */
[----:B------:R-:W-:-:S05]  /*00a0*/  FMUL R0, R0, 0.42857143282890319824 ;  /* 0x3edb6db700007820 */ /* 0x000fca0000400000 */
[----:B------:R-:W-:-:S04]  /*00b0*/  FMNMX R0, RZ, R0, !PT ;  /* 0x00000000ff007209 */ /* 0x000fc80007800000 */
[----:B------:R-:W1:Y:S02]  /*00c0*/  F2I.TRUNC.NTZ R4, R0 ;  /* 0x0000000000047305 */ /* 0x000e64000020f100 */
[----:B-1----:R-:W-:-:S05]  /*00d0*/  I2FP.F32.S32 R7, R4 ;  /* 0x0000000400077245 */ /* 0x002fca0000201400 */
[----:B------:R-:W-:Y:S01]  /*00e0*/  FADD.SAT R7, R0, -R7 ;  /* 0x8000000700077221 */ /* 0x000fe20000002000 */
[----:B------:R-:W-:Y:S06]  /*00f0*/  @!P0 EXIT ;  /* 0x000000000000894d */ /* 0x000fec0003800000 */
[----:B------:R-:W-:Y:S02]  /*0100*/  ULDC.64 UR4, c[0x0][0x208] ;  /* 0x0000820000047ab9 */ /* 0x000fe40000000a00 */
[----:B------:R-:W-:Y:S01]  /*0110*/  STG.E desc[UR4][R2.64], R7 ;  /* 0x0000000702007986 */ /* 0x000fe2000c101904 */
[----:B------:R-:W-:Y:S05]  /*0120*/  EXIT ;  /* 0x000000000000794d */ /* 0x000fea0003800000 */
.L_x_0:
[----:B------:R-:W-:-:S00]  /*0130*/  BRA `(.L_x_0) ;  /* 0xfffffffc00fc7947 */ /* 0x000fc0000383ffff */
[----:B------:R-:W-:-:S00]  /*0140*/  NOP ;  /* 0x0000000000007918 */ /* 0x000fc00000000000 */
        /* <DEDUP_REMOVED lines=11> */
.L_x_1:


//--------------------- .nv.constant0.triton_poi_fused__to_copy_arange_clamp_mul_sub_33 --------------------------
	.section	.nv.constant0.triton_poi_fused__to_copy_arange_clamp_mul_sub_33,"a",@progbits
	.sectionflags	@""
	.align	4
.nv.constant0.triton_poi_fused__to_copy_arange_clamp_mul_sub_33:
	.zero		540
